//
// Generated by NVIDIA NVVM Compiler
//
// Compiler Build ID: CL-36424714
// Cuda compilation tools, release 13.0, V13.0.88
// Based on NVVM 20.0.0
//

.version 9.0
.target sm_100
.address_size 64

	// .globl	_Z10hello_cudav
.extern .func  (.param .b32 func_retval0) vprintf
(
	.param .b64 vprintf_param_0,
	.param .b64 vprintf_param_1
)
;
.global .align 1 .b8 $str[117] = {104, 101, 108, 108, 111, 32, 99, 117, 100, 97, 32, 102, 114, 111, 109, 32, 123, 98, 108, 111, 99, 107, 68, 105, 109, 46, 121, 32, 37, 100, 44, 98, 108, 111, 99, 107, 73, 100, 120, 46, 120, 32, 37, 100, 44, 98, 108, 111, 99, 107, 73, 100, 120, 46, 121, 32, 37, 100, 44, 116, 104, 114, 101, 97, 100, 73, 100, 120, 46, 120, 32, 37, 100, 44, 32, 116, 104, 114, 101, 97, 100, 73, 100, 120, 46, 121, 32, 37, 100, 44, 103, 114, 105, 100, 100, 105, 109, 46, 120, 61, 37, 100, 44, 116, 120, 61, 37, 100, 44, 116, 121, 61, 37, 100, 125, 10};

.visible .entry _Z10hello_cudav()
{
	.local .align 16 .b8 	__local_depot0[32];
	.reg .b64 	%SP;
	.reg .b64 	%SPL;
	.reg .b32 	%r<12>;
	.reg .b64 	%rd<5>;

	mov.u64 	%SPL, __local_depot0;
	cvta.local.u64 	%SP, %SPL;
	add.u64 	%rd1, %SP, 0;
	add.u64 	%rd2, %SPL, 0;
	mov.u32 	%r1, %ctaid.x;
	mov.u32 	%r2, %ntid.x;
	mov.u32 	%r3, %tid.x;
	mad.lo.s32 	%r4, %r1, %r2, %r3;
	mov.u32 	%r5, %ctaid.y;
	mov.u32 	%r6, %ntid.y;
	mov.u32 	%r7, %tid.y;
	mad.lo.s32 	%r8, %r5, %r6, %r7;
	mov.u32 	%r9, %nctaid.x;
	st.local.v4.u32 	[%rd2], {%r6, %r1, %r5, %r3};
	st.local.v4.u32 	[%rd2+16], {%r7, %r9, %r4, %r8};
	mov.u64 	%rd3, $str;
	cvta.global.u64 	%rd4, %rd3;
	{ // callseq 0, 0
	.param .b64 param0;
	st.param.b64 	[param0], %rd4;
	.param .b64 param1;
	st.param.b64 	[param1], %rd1;
	.param .b32 retval0;
	call.uni (retval0), 
	vprintf, 
	(
	param0, 
	param1
	);
	ld.param.b32 	%r10, [retval0];
	} // callseq 0
	ret;

}


// ===== COMPILED SASS (sm_100) =====

	.target	sm_100

	.elftype	@"ET_EXEC"


//--------------------- .note.nv.tkinfo           --------------------------
	.section	.note.nv.tkinfo,"",@"SHT_NOTE"
	.sectionflags	@"SHF_NOTE_NV_TKINFO"
	.tkinfo
        /*0018*/ 	.word	0x00000002
        /*0030*/ 	.string	""
        /*0030*/ 	.string	"ptxas"
        /*0030*/ 	.string	"Cuda compilation tools, release 13.0, V13.0.88"
        /*0030*/ 	.string	"Build cuda_13.0.r13.0/compiler.36424714_0"
        /*0030*/ 	.string	"-arch sm_100 -m 64 "



//--------------------- .note.nv.cuinfo           --------------------------
	.section	.note.nv.cuinfo,"",@"SHT_NOTE"
	.sectionflags	@"SHF_NOTE_NV_CUINFO"
        /*0018*/ 	.short	0x0002
        /*001a*/ 	.short	0x0064
        /*001c*/ 	.short	0x0082
	.zero		2


//--------------------- .nv.info                  --------------------------
	.section	.nv.info,"",@"SHT_CUDA_INFO"
	.align	4


	//----- nvinfo : EIATTR_REGCOUNT
	.align		4
        /*0000*/ 	.byte	0x04, 0x2f
        /*0002*/ 	.short	(.L_2 - .L_1)
	.align		4
.L_1:
        /*0004*/ 	.word	index@(_Z10hello_cudav)
        /*0008*/ 	.word	0x00000018


	//----- nvinfo : EIATTR_FRAME_SIZE
	.align		4
.L_2:
        /*000c*/ 	.byte	0x04, 0x11
        /*000e*/ 	.short	(.L_4 - .L_3)
	.align		4
.L_3:
        /*0010*/ 	.word	index@(_Z10hello_cudav)
        /*0014*/ 	.word	0x00000020


	//----- nvinfo : EIATTR_MIN_STACK_SIZE
	.align		4
.L_4:
        /*0018*/ 	.byte	0x04, 0x12
        /*001a*/ 	.short	(.L_6 - .L_5)
	.align		4
.L_5:
        /*001c*/ 	.word	index@(_Z10hello_cudav)
        /*0020*/ 	.word	0x00000020
.L_6:


//--------------------- .nv.compat                --------------------------
	.section	.nv.compat,"",@"SHT_CUDA_COMPAT_INFO"
	.align	4
        /*0000*/ 	.byte	0x02, 0x09, 0x00, 0x00, 0x02, 0x02, 0x01, 0x00, 0x02, 0x05, 0x05, 0x00, 0x03, 0x07, 0x01, 0x01
        /*0010*/ 	.byte	0x02, 0x03, 0x00, 0x00, 0x02, 0x06, 0x01, 0x00, 0x04, 0x0b, 0x08, 0x00, 0x09, 0x00, 0x00, 0x00
        /*0020*/ 	.byte	0x00, 0x00, 0x00, 0x00


//--------------------- .nv.info._Z10hello_cudav  --------------------------
	.section	.nv.info._Z10hello_cudav,"",@"SHT_CUDA_INFO"
	.sectionflags	@""
	.align	4


	//----- nvinfo : EIATTR_CUDA_API_VERSION
	.align		4
        /*0000*/ 	.byte	0x04, 0x37
        /*0002*/ 	.short	(.L_8 - .L_7)
.L_7:
        /*0004*/ 	.word	0x00000082


	//----- nvinfo : EIATTR_SPARSE_MMA_MASK
	.align		4
.L_8:
        /*0008*/ 	.byte	0x03, 0x50
        /*000a*/ 	.short	0x0000


	//----- nvinfo : EIATTR_MAXREG_COUNT
	.align		4
        /*000c*/ 	.byte	0x03, 0x1b
        /*000e*/ 	.short	0x00ff


	//----- nvinfo : EIATTR_EXTERNS
	.align		4
        /*0010*/ 	.byte	0x04, 0x0f
        /*0012*/ 	.short	(.L_10 - .L_9)


	//   ....[0]....
	.align		4
.L_9:
        /*0014*/ 	.word	index@(vprintf)


	//----- nvinfo : EIATTR_MERCURY_ISA_VERSION
	.align		4
.L_10:
        /*0018*/ 	.byte	0x03, 0x5f
        /*001a*/ 	.short	0x0101


	//----- nvinfo : EIATTR_VRC_CTA_INIT_COUNT
	.align		4
        /*001c*/ 	.byte	0x02, 0x4a
	.zero		1
	.zero		1


	//----- nvinfo : EIATTR_SYSCALL_OFFSETS
	.align		4
        /*0020*/ 	.byte	0x04, 0x46
        /*0022*/ 	.short	(.L_12 - .L_11)


	//   ....[0]....
.L_11:
        /*0024*/ 	.word	0x00000170


	//----- nvinfo : EIATTR_EXIT_INSTR_OFFSETS
	.align		4
.L_12:
        /*0028*/ 	.byte	0x04, 0x1c
        /*002a*/ 	.short	(.L_14 - .L_13)


	//   ....[0]....
.L_13:
        /*002c*/ 	.word	0x00000180


	//----- nvinfo : EIATTR_SW_WAR
	.align		4
.L_14:
        /*0030*/ 	.byte	0x04, 0x36
        /*0032*/ 	.short	(.L_16 - .L_15)
.L_15:
        /*0034*/ 	.word	0x00000008
.L_16:


//--------------------- .nv.callgraph             --------------------------
	.section	.nv.callgraph,"",@"SHT_CUDA_CALLGRAPH"
	.align	4
	.sectionentsize	8
	.align		4
        /*0000*/ 	.word	0x00000000
	.align		4
        /*0004*/ 	.word	0xffffffff
	.align		4
        /*0008*/ 	.word	index@(_Z10hello_cudav)
	.align		4
        /*000c*/ 	.word	index@(vprintf)
	.align		4
        /*0010*/ 	.word	0x00000000
	.align		4
        /*0014*/ 	.word	0xfffffffe
	.align		4
        /*0018*/ 	.word	0x00000000
	.align		4
        /*001c*/ 	.word	0xfffffffd
	.align		4
        /*0020*/ 	.word	0x00000000
	.align		4
        /*0024*/ 	.word	0xfffffffc


//--------------------- .nv.constant4             --------------------------
	.section	.nv.constant4,"a",@progbits
	.align	8
	.align		8
.nv.constant4:
        /*0000*/ 	.dword	vprintf
	.align		8
        /*0008*/ 	.dword	$str


//--------------------- .text._Z10hello_cudav     --------------------------
	.section	.text._Z10hello_cudav,"ax",@progbits
	.align	128
        .global         _Z10hello_cudav
        .type           _Z10hello_cudav,@function
        .size           _Z10hello_cudav,(.L_x_2 - _Z10hello_cudav)
        .other          _Z10hello_cudav,@"STO_CUDA_ENTRY STV_DEFAULT"
_Z10hello_cudav:
.text._Z10hello_cudav:
[----:B------:R-:W0:Y:S01]  /*0000*/  LDC R1, c[0x0][0x37c] ;  /* 0x0000df00ff017b82 */ /* 0x000e220000000800 */
[----:B------:R-:W1:Y:S01]  /*0010*/  S2R R9, SR_CTAID.X ;  /* 0x0000000000097919 */ /* 0x000e620000002500 */
[----:B------:R-:W2:Y:S01]  /*0020*/  LDCU UR5, c[0x0][0x2fc] ;  /* 0x00005f80ff0577ac */ /* 0x000ea20008000800 */
[----:B0-----:R-:W-:Y:S01]  /*0030*/  VIADD R1, R1, 0xffffffe0 ;  /* 0xffffffe001017836 */ /* 0x001fe20000000000 */
[----:B------:R-:W-:Y:S01]  /*0040*/  MOV R0, 0x0 ;  /* 0x0000000000007802 */ /* 0x000fe20000000f00 */
[----:B------:R-:W1:Y:S01]  /*0050*/  S2R R11, SR_TID.X ;  /* 0x00000000000b7919 */ /* 0x000e620000002100 */
[----:B------:R-:W1:Y:S02]  /*0060*/  LDCU UR6, c[0x0][0x360] ;  /* 0x00006c00ff0677ac */ /* 0x000e640008000800 */
[----:B------:R-:W0:Y:S01]  /*0070*/  LDC R8, c[0x0][0x364] ;  /* 0x0000d900ff087b82 */ /* 0x000e220000000800 */
[----:B------:R-:W0:Y:S01]  /*0080*/  S2R R10, SR_CTAID.Y ;  /* 0x00000000000a7919 */ /* 0x000e220000002600 */
[----:B------:R-:W3:Y:S01]  /*0090*/  LDCU UR4, c[0x0][0x2f8] ;  /* 0x00005f00ff0477ac */ /* 0x000ee20008000800 */
[----:B------:R-:W4:Y:S05]  /*00a0*/  S2R R12, SR_TID.Y ;  /* 0x00000000000c7919 */ /* 0x000f2a0000002200 */
[----:B------:R-:W5:Y:S08]  /*00b0*/  LDC R13, c[0x0][0x370] ;  /* 0x0000dc00ff0d7b82 */ /* 0x000f700000000800 */
[----:B------:R0:W5:Y:S01]  /*00c0*/  LDC.64 R2, c[0x4][R0] ;  /* 0x0100000000027b82 */ /* 0x0001620000000a00 */
[----:B---3--:R-:W-:-:S04]  /*00d0*/  IADD3 R6, P0, PT, R1, UR4, RZ ;  /* 0x0000000401067c10 */ /* 0x008fc8000ff1e0ff */
[----:B--2---:R-:W-:Y:S01]  /*00e0*/  IADD3.X R7, PT, PT, RZ, UR5, RZ, P0, !PT ;  /* 0x00000005ff077c10 */ /* 0x004fe200087fe4ff */
[----:B-1----:R-:W-:Y:S01]  /*00f0*/  IMAD R14, R9, UR6, R11 ;  /* 0x00000006090e7c24 */ /* 0x002fe2000f8e020b */
[----:B------:R-:W1:Y:S01]  /*0100*/  LDCU.64 UR6, c[0x4][0x8] ;  /* 0x01000100ff0677ac */ /* 0x000e620008000a00 */
[----:B0-----:R0:W-:Y:S01]  /*0110*/  STL.128 [R1], R8 ;  /* 0x0000000801007387 */ /* 0x0011e20000100c00 */
[----:B----4-:R-:W-:-:S05]  /*0120*/  IMAD R15, R10, R8, R12 ;  /* 0x000000080a0f7224 */ /* 0x010fca00078e020c */
[----:B-----5:R0:W-:Y:S01]  /*0130*/  STL.128 [R1+0x10], R12 ;  /* 0x0000100c01007387 */ /* 0x0201e20000100c00 */
[----:B-1----:R-:W-:Y:S01]  /*0140*/  IMAD.U32 R4, RZ, RZ, UR6 ;  /* 0x00000006ff047e24 */ /* 0x002fe2000f8e00ff */
[----:B------:R-:W-:-:S07]  /*0150*/  MOV R5, UR7 ;  /* 0x0000000700057c02 */ /* 0x000fce0008000f00 */
[----:B------:R-:W-:-:S07]  /*0160*/  LEPC R20, `(.L_x_0) ;  /* 0x000000001014794e */ /* 0x000fce0000000000 */
[----:B0-----:R-:W-:Y:S05]  /*0170*/  CALL.ABS.NOINC R2 ;  /* 0x0000000002007343 */ /* 0x001fea0003c00000 */
.L_x_0:
[----:B------:R-:W-:Y:S05]  /*0180*/  EXIT ;  /* 0x000000000000794d */ /* 0x000fea0003800000 */
.L_x_1:
[----:B------:R-:W-:-:S00]  /*0190*/  BRA `(.L_x_1) ;  /* 0xfffffffc00fc7947 */ /* 0x000fc0000383ffff */
[----:B------:R-:W-:-:S00]  /*01a0*/  NOP ;  /* 0x0000000000007918 */ /* 0x000fc00000000000 */
        /* <DEDUP_REMOVED lines=13> */
.L_x_2:


//--------------------- .nv.global.init           --------------------------
	.section	.nv.global.init,"aw",@progbits
.nv.global.init:
	.type		$str,@object
	.size		$str,(.L_0 - $str)
$str:
        /*0000*/ 	.byte	0x68, 0x65, 0x6c, 0x6c, 0x6f, 0x20, 0x63, 0x75, 0x64, 0x61, 0x20, 0x66, 0x72, 0x6f, 0x6d, 0x20
        /*0010*/ 	.byte	0x7b, 0x62, 0x6c, 0x6f, 0x63, 0x6b, 0x44, 0x69, 0x6d, 0x2e, 0x79, 0x20, 0x25, 0x64, 0x2c, 0x62
        /*0020*/ 	.byte	0x6c, 0x6f, 0x63, 0x6b, 0x49, 0x64, 0x78, 0x2e, 0x78, 0x20, 0x25, 0x64, 0x2c, 0x62, 0x6c, 0x6f
        /*0030*/ 	.byte	0x63, 0x6b, 0x49, 0x64, 0x78, 0x2e, 0x79, 0x20, 0x25, 0x64, 0x2c, 0x74, 0x68, 0x72, 0x65, 0x61
        /*0040*/ 	.byte	0x64, 0x49, 0x64, 0x78, 0x2e, 0x78, 0x20, 0x25, 0x64, 0x2c, 0x20, 0x74, 0x68, 0x72, 0x65, 0x61
        /*0050*/ 	.byte	0x64, 0x49, 0x64, 0x78, 0x2e, 0x79, 0x20, 0x25, 0x64, 0x2c, 0x67, 0x72, 0x69, 0x64, 0x64, 0x69
        /*0060*/ 	.byte	0x6d, 0x2e, 0x78, 0x3d, 0x25, 0x64, 0x2c, 0x74, 0x78, 0x3d, 0x25, 0x64, 0x2c, 0x74, 0x79, 0x3d
        /*0070*/ 	.byte	0x25, 0x64, 0x7d, 0x0a, 0x00
.L_0:


//--------------------- .nv.shared.reserved.0     --------------------------
	.section	.nv.shared.reserved.0,"aw",@nobits
	.weak		__nv_reservedSMEM_offset_0_alias
	.size		__nv_reservedSMEM_offset_0_alias, 0, 64
	.other		__nv_reservedSMEM_offset_0_alias,@"STO_CUDA_RESERVED_SHARED STV_DEFAULT"
__nv_reservedSMEM_offset_0_alias:
	.zero		0
	.zero		64


//--------------------- .nv.constant0._Z10hello_cudav --------------------------
	.section	.nv.constant0._Z10hello_cudav,"a",@progbits
	.sectionflags	@""
	.align	4
.nv.constant0._Z10hello_cudav:
	.zero		896


//--------------------- SYMBOLS --------------------------

	.type		.nv.reservedSmem.offset0,@object
	.size		.nv.reservedSmem.offset0,0x4
	.type		vprintf,@function
